	.headerflags	@"EF_CUDA_TEXMODE_UNIFIED EF_CUDA_64BIT_ADDRESS EF_CUDA_ACCELERATORS EF_CUDA_SM90 EF_CUDA_VIRTUAL_SM(EF_CUDA_SM90)"
	.elftype	@"ET_EXEC"


//--------------------- .nv.info                  --------------------------
	.section	.nv.info,"",@"SHT_CUDA_INFO"
	.align	4


	//----- nvinfo : EIATTR_REGCOUNT
	.align		4
        /*0000*/ 	.byte	0x04, 0x2f
        /*0002*/ 	.short	(.L_3 - .L_2)
	.align		4
.L_2:
        /*0004*/ 	.word	index@(triton_poi_fused__native_batch_norm_legit_no_training_relu_9)
        /*0008*/ 	.word	0x00000012


	//----- nvinfo : EIATTR_MIN_STACK_SIZE
	.align		4
.L_3:
        /*000c*/ 	.byte	0x04, 0x12
        /*000e*/ 	.short	(.L_5 - .L_4)
	.align		4
.L_4:
        /*0010*/ 	.word	index@(triton_poi_fused__native_batch_norm_legit_no_training_relu_9)
        /*0014*/ 	.word	0x00000000


	//----- nvinfo : EIATTR_FRAME_SIZE
	.align		4
.L_5:
        /*0018*/ 	.byte	0x04, 0x11
        /*001a*/ 	.short	(.L_7 - .L_6)
	.align		4
.L_6:
        /*001c*/ 	.word	index@(triton_poi_fused__native_batch_norm_legit_no_training_relu_9)
        /*0020*/ 	.word	0x00000000


	//----- nvinfo : EIATTR_MIN_STACK_SIZE
	.align		4
.L_7:
        /*0024*/ 	.byte	0x04, 0x12
        /*0026*/ 	.short	(.L_9 - .L_8)
	.align		4
.L_8:
        /*0028*/ 	.word	index@(triton_poi_fused__native_batch_norm_legit_no_training_relu_9)
        /*002c*/ 	.word	0x00000000
.L_9:


//--------------------- .nv.info.triton_poi_fused__native_batch_norm_legit_no_training_relu_9 --------------------------
	.section	.nv.info.triton_poi_fused__native_batch_norm_legit_no_training_relu_9,"",@"SHT_CUDA_INFO"
	.sectionflags	@""
	.align	4


	//----- nvinfo : EIATTR_CUDA_API_VERSION
	.align		4
        /*0000*/ 	.byte	0x04, 0x37
        /*0002*/ 	.short	(.L_11 - .L_10)
.L_10:
        /*0004*/ 	.word	0x0000007c


	//----- nvinfo : EIATTR_KPARAM_INFO
	.align		4
.L_11:
        /*0008*/ 	.byte	0x04, 0x17
        /*000a*/ 	.short	(.L_13 - .L_12)
.L_12:
        /*000c*/ 	.word	0x00000000
        /*0010*/ 	.short	0x0006
        /*0012*/ 	.short	0x0030
        /*0014*/ 	.byte	0x00, 0xf0, 0x11, 0x00


	//----- nvinfo : EIATTR_KPARAM_INFO
	.align		4
.L_13:
        /*0018*/ 	.byte	0x04, 0x17
        /*001a*/ 	.short	(.L_15 - .L_14)
.L_14:
        /*001c*/ 	.word	0x00000000
        /*0020*/ 	.short	0x0005
        /*0022*/ 	.short	0x0028
        /*0024*/ 	.byte	0x00, 0xf4, 0x21, 0x00


	//----- nvinfo : EIATTR_KPARAM_INFO
	.align		4
.L_15:
        /*0028*/ 	.byte	0x04, 0x17
        /*002a*/ 	.short	(.L_17 - .L_16)
.L_16:
        /*002c*/ 	.word	0x00000000
        /*0030*/ 	.short	0x0004
        /*0032*/ 	.short	0x0020
        /*0034*/ 	.byte	0x00, 0xf4, 0x21, 0x00


	//----- nvinfo : EIATTR_KPARAM_INFO
	.align		4
.L_17:
        /*0038*/ 	.byte	0x04, 0x17
        /*003a*/ 	.short	(.L_19 - .L_18)
.L_18:
        /*003c*/ 	.word	0x00000000
        /*0040*/ 	.short	0x0003
        /*0042*/ 	.short	0x0018
        /*0044*/ 	.byte	0x00, 0xf4, 0x21, 0x00


	//----- nvinfo : EIATTR_KPARAM_INFO
	.align		4
.L_19:
        /*0048*/ 	.byte	0x04, 0x17
        /*004a*/ 	.short	(.L_21 - .L_20)
.L_20:
        /*004c*/ 	.word	0x00000000
        /*0050*/ 	.short	0x0002
        /*0052*/ 	.short	0x0010
        /*0054*/ 	.byte	0x00, 0xf4, 0x21, 0x00


	//----- nvinfo : EIATTR_KPARAM_INFO
	.align		4
.L_21:
        /*0058*/ 	.byte	0x04, 0x17
        /*005a*/ 	.short	(.L_23 - .L_22)
.L_22:
        /*005c*/ 	.word	0x00000000
        /*0060*/ 	.short	0x0001
        /*0062*/ 	.short	0x0008
        /*0064*/ 	.byte	0x00, 0xf4, 0x21, 0x00


	//----- nvinfo : EIATTR_KPARAM_INFO
	.align		4
.L_23:
        /*0068*/ 	.byte	0x04, 0x17
        /*006a*/ 	.short	(.L_25 - .L_24)
.L_24:
        /*006c*/ 	.word	0x00000000
        /*0070*/ 	.short	0x0000
        /*0072*/ 	.short	0x0000
        /*0074*/ 	.byte	0x00, 0xf4, 0x21, 0x00


	//----- nvinfo : EIATTR_SPARSE_MMA_MASK
	.align		4
.L_25:
        /*0078*/ 	.byte	0x03, 0x50
        /*007a*/ 	.short	0x0000


	//----- nvinfo : EIATTR_MAXREG_COUNT
	.align		4
        /*007c*/ 	.byte	0x03, 0x1b
        /*007e*/ 	.short	0x00ff


	//----- nvinfo : EIATTR_EXIT_INSTR_OFFSETS
	.align		4
        /*0080*/ 	.byte	0x04, 0x1c
        /*0082*/ 	.short	(.L_27 - .L_26)


	//   ....[0]....
.L_26:
        /*0084*/ 	.word	0x000003d0


	//----- nvinfo : EIATTR_REQNTID
	.align		4
.L_27:
        /*0088*/ 	.byte	0x04, 0x10
        /*008a*/ 	.short	(.L_29 - .L_28)
.L_28:
        /*008c*/ 	.word	0x00000080
        /*0090*/ 	.word	0x00000001
        /*0094*/ 	.word	0x00000001


	//----- nvinfo : EIATTR_CBANK_PARAM_SIZE
	.align		4
.L_29:
        /*0098*/ 	.byte	0x03, 0x19
        /*009a*/ 	.short	0x0034


	//----- nvinfo : EIATTR_PARAM_CBANK
	.align		4
        /*009c*/ 	.byte	0x04, 0x0a
        /*009e*/ 	.short	(.L_31 - .L_30)
	.align		4
.L_30:
        /*00a0*/ 	.word	index@(.nv.constant0.triton_poi_fused__native_batch_norm_legit_no_training_relu_9)
        /*00a4*/ 	.short	0x0210
        /*00a6*/ 	.short	0x0034


	//----- nvinfo : EIATTR_SW_WAR
	.align		4
.L_31:
        /*00a8*/ 	.byte	0x04, 0x36
        /*00aa*/ 	.short	(.L_33 - .L_32)
.L_32:
        /*00ac*/ 	.word	0x00000008
.L_33:


//--------------------- .nv.callgraph             --------------------------
	.section	.nv.callgraph,"",@"SHT_CUDA_CALLGRAPH"
	.align	4
	.sectionentsize	8
	.align		4
        /*0000*/ 	.word	0x00000000
	.align		4
        /*0004*/ 	.word	0xffffffff
	.align		4
        /*0008*/ 	.word	0x00000000
	.align		4
        /*000c*/ 	.word	0xfffffffe
	.align		4
        /*0010*/ 	.word	0x00000000
	.align		4
        /*0014*/ 	.word	0xfffffffd
	.align		4
        /*0018*/ 	.word	0x00000000
	.align		4
        /*001c*/ 	.word	0xfffffffc


//--------------------- .nv.constant4             --------------------------
	.section	.nv.constant4,"a",@progbits
	.align	8
	.align		8
.nv.constant4:
        /*0000*/ 	.dword	_$_str
	.align		8
        /*0008*/ 	.dword	_$_str_$_2


//--------------------- .text.triton_poi_fused__native_batch_norm_legit_no_training_relu_9 --------------------------
	.section	.text.triton_poi_fused__native_batch_norm_legit_no_training_relu_9,"ax",@progbits
	.align	128
        .global         triton_poi_fused__native_batch_norm_legit_no_training_relu_9
        .type           triton_poi_fused__native_batch_norm_legit_no_training_relu_9,@function
        .size           triton_poi_fused__native_batch_norm_legit_no_training_relu_9,(.L_x_1 - triton_poi_fused__native_batch_norm_legit_no_training_relu_9)
        .other          triton_poi_fused__native_batch_norm_legit_no_training_relu_9,@"STO_CUDA_ENTRY STV_DEFAULT"
triton_poi_fused__native_batch_norm_legit_no_training_relu_9:
.text.triton_poi_fused__native_batch_norm_legit_no_training_relu_9:
[----:B------:R-:W-:Y:S01]  /*0000*/  LDC R1, c[0x0][0x28] ;  /* 0x00000a00ff017b82 */ /* 0x000fe20000000800 */
[----:B------:R-:W1:Y:S07]  /*0010*/  S2R R0, SR_TID.X ;  /* 0x0000000000007919 */ /* 0x000e6e0000002100 */
[----:B------:R-:W2:Y:S01]  /*0020*/  LDC.64 R2, c[0x0][0x220] ;  /* 0x00008800ff027b82 */ /* 0x000ea20000000a00 */
[----:B------:R-:W-:Y:S01]  /*0030*/  ULDC.64 UR4, c[0x0][0x208] ;  /* 0x0000820000047ab9 */ /* 0x000fe20000000a00 */
[----:B------:R-:W3:Y:S06]  /*0040*/  S2R R7, SR_CTAID.X ;  /* 0x0000000000077919 */ /* 0x000eec0000002500 */
[----:B------:R-:W4:Y:S08]  /*0050*/  LDC.64 R8, c[0x0][0x228] ;  /* 0x00008a00ff087b82 */ /* 0x000f300000000a00 */
[----:B------:R-:W5:Y:S01]  /*0060*/  LDC.64 R10, c[0x0][0x230] ;  /* 0x00008c00ff0a7b82 */ /* 0x000f620000000a00 */
[----:B-1----:R-:W-:-:S02]  /*0070*/  SHF.L.U32 R0, R0, 0x1, RZ ;  /* 0x0000000100007819 */ /* 0x002fc400000006ff */
[----:B---3--:R-:W-:Y:S02]  /*0080*/  SHF.R.S32.HI R5, RZ, 0x17, R7 ;  /* 0x00000017ff057819 */ /* 0x008fe40000011407 */
[----:B------:R-:W-:Y:S02]  /*0090*/  LOP3.LUT R0, R0, 0xfe, RZ, 0xc0, !PT ;  /* 0x000000fe00007812 */ /* 0x000fe400078ec0ff */
[----:B------:R-:W-:Y:S02]  /*00a0*/  SGXT R5, R5, 0x1 ;  /* 0x000000010505781a */ /* 0x000fe40000000200 */
[----:B------:R-:W-:Y:S02]  /*00b0*/  LEA R0, R7, R0, 0x8 ;  /* 0x0000000007007211 */ /* 0x000fe400078e40ff */
[----:B------:R-:W1:Y:S02]  /*00c0*/  LDC.64 R6, c[0x0][0x218] ;  /* 0x00008600ff067b82 */ /* 0x000e640000000a00 */
[----:B------:R-:W-:-:S04]  /*00d0*/  LEA.HI R5, R5, R0, RZ, 0x8 ;  /* 0x0000000005057211 */ /* 0x000fc800078f40ff */
[----:B------:R-:W-:-:S04]  /*00e0*/  LOP3.LUT R5, R5, 0xffffff00, RZ, 0xc0, !PT ;  /* 0xffffff0005057812 */ /* 0x000fc800078ec0ff */
[----:B------:R-:W-:Y:S02]  /*00f0*/  IADD3 R13, R0, -R5, RZ ;  /* 0x80000005000d7210 */ /* 0x000fe40007ffe0ff */
[----:B------:R-:W3:Y:S03]  /*0100*/  LDC.64 R4, c[0x0][0x210] ;  /* 0x00008400ff047b82 */ /* 0x000ee60000000a00 */
[----:B--2---:R-:W-:-:S06]  /*0110*/  IMAD.WIDE R2, R13, 0x4, R2 ;  /* 0x000000040d027825 */ /* 0x004fcc00078e0202 */
[----:B------:R-:W2:Y:S01]  /*0120*/  LDG.E.EL.64 R2, desc[UR4][R2.64] ;  /* 0x0000000402027981 */ /* 0x000ea2000c2e1b00 */
[----:B-1----:R-:W-:-:S04]  /*0130*/  IMAD.WIDE R6, R13, 0x4, R6 ;  /* 0x000000040d067825 */ /* 0x002fc800078e0206 */
[C---:B----4-:R-:W-:Y:S02]  /*0140*/  IMAD.WIDE R8, R13.reuse, 0x4, R8 ;  /* 0x000000040d087825 */ /* 0x050fe400078e0208 */
[----:B------:R-:W4:Y:S02]  /*0150*/  LDG.E.EL.64 R6, desc[UR4][R6.64] ;  /* 0x0000000406067981 */ /* 0x000f24000c2e1b00 */
[----:B-----5:R-:W-:Y:S02]  /*0160*/  IMAD.WIDE R10, R13, 0x4, R10 ;  /* 0x000000040d0a7825 */ /* 0x020fe400078e020a */
[----:B------:R-:W5:Y:S02]  /*0170*/  LDG.E.EL.64 R8, desc[UR4][R8.64] ;  /* 0x0000000408087981 */ /* 0x000f64000c2e1b00 */
[----:B---3--:R-:W-:Y:S02]  /*0180*/  IMAD.WIDE R4, R0, 0x4, R4 ;  /* 0x0000000400047825 */ /* 0x008fe400078e0204 */
[----:B------:R-:W5:Y:S04]  /*0190*/  LDG.E.EL.64 R10, desc[UR4][R10.64] ;  /* 0x000000040a0a7981 */ /* 0x000f68000c2e1b00 */
[----:B------:R-:W4:Y:S01]  /*01a0*/  LDG.E.64 R4, desc[UR4][R4.64] ;  /* 0x0000000404047981 */ /* 0x000f22000c1e1b00 */
[----:B------:R-:W-:Y:S01]  /*01b0*/  HFMA2.MMA R14, -RZ, RZ, 1.625, 0 ;  /* 0x3e800000ff0e7435 */ /* 0x000fe200000001ff */
[----:B--2---:R-:W-:Y:S01]  /*01c0*/  FADD R2, R2, 9.9999997473787516356e-06 ;  /* 0x3727c5ac02027421 */ /* 0x004fe20000000000 */
[----:B------:R-:W-:-:S03]  /*01d0*/  FADD R3, R3, 9.9999997473787516356e-06 ;  /* 0x3727c5ac03037421 */ /* 0x000fc60000000000 */
[----:B------:R-:W1:Y:S08]  /*01e0*/  MUFU.SQRT R12, R2 ;  /* 0x00000002000c7308 */ /* 0x000e700000002000 */
[----:B------:R2:W3:Y:S01]  /*01f0*/  MUFU.SQRT R13, R3 ;  /* 0x00000003000d7308 */ /* 0x0004e20000002000 */
[C---:B-1----:R-:W-:Y:S02]  /*0200*/  FSETP.GT.AND P0, PT, R12.reuse, 8.50705917302346158658e+37, PT ;  /* 0x7e8000000c00780b */ /* 0x042fe40003f04000 */
[----:B------:R-:W-:Y:S01]  /*0210*/  FSETP.GEU.AND P2, PT, R12, 1.175494350822287508e-38, PT ;  /* 0x008000000c00780b */ /* 0x000fe20003f4e000 */
[----:B--2---:R-:W1:Y:S01]  /*0220*/  LDC.64 R2, c[0x0][0x238] ;  /* 0x00008e00ff027b82 */ /* 0x004e620000000a00 */
[----:B---3--:R-:W-:-:S02]  /*0230*/  FSETP.GT.AND P1, PT, R13, 8.50705917302346158658e+37, PT ;  /* 0x7e8000000d00780b */ /* 0x008fc40003f24000 */
[----:B------:R-:W-:-:S07]  /*0240*/  FSETP.GEU.AND P3, PT, R13, 1.175494350822287508e-38, PT ;  /* 0x008000000d00780b */ /* 0x000fce0003f6e000 */
[----:B------:R-:W-:-:S04]  /*0250*/  @P0 FMUL R12, R12, 0.25 ;  /* 0x3e8000000c0c0820 */ /* 0x000fc80000400000 */
[----:B------:R-:W-:Y:S01]  /*0260*/  @!P2 FMUL R12, R12, 16777216 ;  /* 0x4b8000000c0ca820 */ /* 0x000fe20000400000 */
[----:B------:R-:W-:-:S04]  /*0270*/  @P1 FMUL R13, R13, 0.25 ;  /* 0x3e8000000d0d1820 */ /* 0x000fc80000400000 */
[----:B------:R-:W-:Y:S01]  /*0280*/  @!P3 FMUL R13, R13, 16777216 ;  /* 0x4b8000000d0db820 */ /* 0x000fe20000400000 */
[----:B------:R-:W2:Y:S01]  /*0290*/  MUFU.RCP R12, R12 ;  /* 0x0000000c000c7308 */ /* 0x000ea20000001000 */
[----:B------:R-:W-:-:S07]  /*02a0*/  FSEL R15, R14, 1, P0 ;  /* 0x3f8000000e0f7808 */ /* 0x000fce0000000000 */
[----:B------:R-:W3:Y:S01]  /*02b0*/  MUFU.RCP R13, R13 ;  /* 0x0000000d000d7308 */ /* 0x000ee20000001000 */
[----:B------:R-:W-:Y:S01]  /*02c0*/  FSEL R14, R14, 1, P1 ;  /* 0x3f8000000e0e7808 */ /* 0x000fe20000800000 */
[----:B------:R-:W-:-:S04]  /*02d0*/  @!P2 FMUL R15, R15, 16777216 ;  /* 0x4b8000000f0fa820 */ /* 0x000fc80000400000 */
[----:B------:R-:W-:Y:S01]  /*02e0*/  @!P3 FMUL R14, R14, 16777216 ;  /* 0x4b8000000e0eb820 */ /* 0x000fe20000400000 */
[----:B----4-:R-:W-:Y:S01]  /*02f0*/  FADD R5, R5, -R7 ;  /* 0x8000000705057221 */ /* 0x010fe20000000000 */
[----:B------:R-:W-:Y:S01]  /*0300*/  FADD R4, R4, -R6 ;  /* 0x8000000604047221 */ /* 0x000fe20000000000 */
[----:B--2---:R-:W-:Y:S01]  /*0310*/  FMUL R15, R12, R15 ;  /* 0x0000000f0c0f7220 */ /* 0x004fe20000400000 */
[----:B---3--:R-:W-:-:S03]  /*0320*/  FMUL R14, R13, R14 ;  /* 0x0000000e0d0e7220 */ /* 0x008fc60000400000 */
[----:B------:R-:W-:Y:S01]  /*0330*/  FMUL R15, R4, R15 ;  /* 0x0000000f040f7220 */ /* 0x000fe20000400000 */
[----:B------:R-:W-:-:S03]  /*0340*/  FMUL R14, R5, R14 ;  /* 0x0000000e050e7220 */ /* 0x000fc60000400000 */
[----:B-----5:R-:W-:Y:S01]  /*0350*/  FFMA R8, R8, R15, R10 ;  /* 0x0000000f08087223 */ /* 0x020fe2000000000a */
[----:B------:R-:W-:-:S04]  /*0360*/  FFMA R9, R9, R14, R11 ;  /* 0x0000000e09097223 */ /* 0x000fc8000000000b */
[----:B------:R-:W-:Y:S02]  /*0370*/  FSETP.GEU.AND P0, PT, R8, RZ, PT ;  /* 0x000000ff0800720b */ /* 0x000fe40003f0e000 */
[C---:B------:R-:W-:Y:S01]  /*0380*/  FSETP.GEU.AND P1, PT, R9.reuse, RZ, PT ;  /* 0x000000ff0900720b */ /* 0x040fe20003f2e000 */
[----:B-1----:R-:W-:Y:S01]  /*0390*/  IMAD.WIDE R2, R0, 0x4, R2 ;  /* 0x0000000400027825 */ /* 0x002fe200078e0202 */
[----:B------:R-:W-:Y:S02]  /*03a0*/  FSEL R8, R8, RZ, P0 ;  /* 0x000000ff08087208 */ /* 0x000fe40000000000 */
[----:B------:R-:W-:-:S05]  /*03b0*/  FSEL R9, R9, RZ, P1 ;  /* 0x000000ff09097208 */ /* 0x000fca0000800000 */
[----:B------:R-:W-:Y:S01]  /*03c0*/  STG.E.64 desc[UR4][R2.64], R8 ;  /* 0x0000000802007986 */ /* 0x000fe2000c101b04 */
[----:B------:R-:W-:Y:S05]  /*03d0*/  EXIT ;  /* 0x000000000000794d */ /* 0x000fea0003800000 */
.L_x_0:
[----:B------:R-:W-:-:S00]  /*03e0*/  BRA `(.L_x_0) ;  /* 0xfffffffc00fc7947 */ /* 0x000fc0000383ffff */
[----:B------:R-:W-:-:S00]  /*03f0*/  NOP ;  /* 0x0000000000007918 */ /* 0x000fc00000000000 */
        /* <DEDUP_REMOVED lines=8> */
.L_x_1:


//--------------------- .nv.global.init           --------------------------
	.section	.nv.global.init,"aw",@progbits
.nv.global.init:
	.type		_$_str,@object
	.size		_$_str,(_$_str_$_2 - _$_str)
_$_str:
        /*0000*/ 	.byte	0x5f, 0x5f, 0x43, 0x55, 0x44, 0x41, 0x5f, 0x46, 0x54, 0x5a, 0x00
	.type		_$_str_$_2,@object
	.size		_$_str_$_2,(.L_1 - _$_str_$_2)
_$_str_$_2:
        /*000b*/ 	.byte	0x5f, 0x5f, 0x43, 0x55, 0x44, 0x41, 0x5f, 0x50, 0x52, 0x45, 0x43, 0x5f, 0x53, 0x51, 0x52, 0x54
        /*001b*/ 	.byte	0x00
.L_1:


//--------------------- .nv.constant0.triton_poi_fused__native_batch_norm_legit_no_training_relu_9 --------------------------
	.section	.nv.constant0.triton_poi_fused__native_batch_norm_legit_no_training_relu_9,"a",@progbits
	.sectionflags	@""
	.align	4
.nv.constant0.triton_poi_fused__native_batch_norm_legit_no_training_relu_9:
	.zero		580
